//
// Generated by NVIDIA NVVM Compiler
//
// Compiler Build ID: CL-36424714
// Cuda compilation tools, release 13.0, V13.0.88
// Based on NVVM 20.0.0
//

.version 9.0
.target sm_100
.address_size 64

	// .globl	_Z27wmma_fragment_m16n16_kernelPfii
.extern .func  (.param .b32 func_retval0) vprintf
(
	.param .b64 vprintf_param_0,
	.param .b64 vprintf_param_1
)
;
.global .align 1 .b8 $str[58] = {61, 61, 61, 32, 91, 108, 97, 110, 101, 32, 37, 100, 93, 32, 102, 114, 97, 103, 109, 101, 110, 116, 32, 100, 117, 109, 112, 32, 40, 109, 49, 54, 110, 49, 54, 107, 49, 54, 44, 32, 97, 99, 99, 117, 109, 117, 108, 97, 116, 111, 114, 41, 32, 61, 61, 61, 10};
.global .align 1 .b8 $str$1[19] = {110, 117, 109, 95, 101, 108, 101, 109, 101, 110, 116, 115, 32, 61, 32, 37, 100, 10};
.global .align 1 .b8 $str$2[29] = {32, 32, 102, 114, 97, 103, 95, 105, 100, 120, 32, 37, 50, 100, 32, 45, 62, 32, 99, 111, 100, 101, 32, 37, 46, 49, 102, 10};

.visible .entry _Z27wmma_fragment_m16n16_kernelPfii(
	.param .u64 .ptr .align 1 _Z27wmma_fragment_m16n16_kernelPfii_param_0,
	.param .u32 _Z27wmma_fragment_m16n16_kernelPfii_param_1,
	.param .u32 _Z27wmma_fragment_m16n16_kernelPfii_param_2
)
{
	.local .align 16 .b8 	__local_depot0[16];
	.reg .b64 	%SP;
	.reg .b64 	%SPL;
	.reg .pred 	%p<2>;
	.reg .b32 	%r<42>;
	.reg .b32 	%f<9>;
	.reg .b64 	%rd<11>;
	.reg .b64 	%fd<9>;

	mov.u64 	%SPL, __local_depot0;
	cvta.local.u64 	%SP, %SPL;
	ld.param.u64 	%rd1, [_Z27wmma_fragment_m16n16_kernelPfii_param_0];
	ld.param.u32 	%r9, [_Z27wmma_fragment_m16n16_kernelPfii_param_1];
	ld.param.u32 	%r10, [_Z27wmma_fragment_m16n16_kernelPfii_param_2];
	mov.u32 	%r11, %tid.x;
	and.b32  	%r12, %r11, 31;
	mul.lo.s32 	%r1, %r12, 100;
	or.b32  	%r2, %r1, 1;
	or.b32  	%r3, %r1, 2;
	or.b32  	%r4, %r1, 3;
	add.s32 	%r5, %r1, 4;
	add.s32 	%r6, %r1, 5;
	add.s32 	%r7, %r1, 6;
	add.s32 	%r8, %r1, 7;
	setp.ne.s32 	%p1, %r12, %r10;
	@%p1 bra 	$L__BB0_2;
	add.u64 	%rd2, %SP, 0;
	add.u64 	%rd3, %SPL, 0;
	st.local.u32 	[%rd3], %r10;
	mov.u64 	%rd4, $str;
	cvta.global.u64 	%rd5, %rd4;
	{ // callseq 0, 0
	.param .b64 param0;
	st.param.b64 	[param0], %rd5;
	.param .b64 param1;
	st.param.b64 	[param1], %rd2;
	.param .b32 retval0;
	call.uni (retval0), 
	vprintf, 
	(
	param0, 
	param1
	);
	ld.param.b32 	%r13, [retval0];
	} // callseq 0
	mov.b32 	%r15, 8;
	st.local.u32 	[%rd3], %r15;
	mov.u64 	%rd6, $str$1;
	cvta.global.u64 	%rd7, %rd6;
	{ // callseq 1, 0
	.param .b64 param0;
	st.param.b64 	[param0], %rd7;
	.param .b64 param1;
	st.param.b64 	[param1], %rd2;
	.param .b32 retval0;
	call.uni (retval0), 
	vprintf, 
	(
	param0, 
	param1
	);
	ld.param.b32 	%r16, [retval0];
	} // callseq 1
	cvt.rn.f64.u32 	%fd1, %r1;
	mov.b32 	%r18, 0;
	st.local.u32 	[%rd3], %r18;
	st.local.f64 	[%rd3+8], %fd1;
	mov.u64 	%rd8, $str$2;
	cvta.global.u64 	%rd9, %rd8;
	{ // callseq 2, 0
	.param .b64 param0;
	st.param.b64 	[param0], %rd9;
	.param .b64 param1;
	st.param.b64 	[param1], %rd2;
	.param .b32 retval0;
	call.uni (retval0), 
	vprintf, 
	(
	param0, 
	param1
	);
	ld.param.b32 	%r19, [retval0];
	} // callseq 2
	cvt.rn.f64.u32 	%fd2, %r2;
	mov.b32 	%r21, 1;
	st.local.u32 	[%rd3], %r21;
	st.local.f64 	[%rd3+8], %fd2;
	{ // callseq 3, 0
	.param .b64 param0;
	st.param.b64 	[param0], %rd9;
	.param .b64 param1;
	st.param.b64 	[param1], %rd2;
	.param .b32 retval0;
	call.uni (retval0), 
	vprintf, 
	(
	param0, 
	param1
	);
	ld.param.b32 	%r22, [retval0];
	} // callseq 3
	cvt.rn.f64.u32 	%fd3, %r3;
	mov.b32 	%r24, 2;
	st.local.u32 	[%rd3], %r24;
	st.local.f64 	[%rd3+8], %fd3;
	{ // callseq 4, 0
	.param .b64 param0;
	st.param.b64 	[param0], %rd9;
	.param .b64 param1;
	st.param.b64 	[param1], %rd2;
	.param .b32 retval0;
	call.uni (retval0), 
	vprintf, 
	(
	param0, 
	param1
	);
	ld.param.b32 	%r25, [retval0];
	} // callseq 4
	cvt.rn.f64.u32 	%fd4, %r4;
	mov.b32 	%r27, 3;
	st.local.u32 	[%rd3], %r27;
	st.local.f64 	[%rd3+8], %fd4;
	{ // callseq 5, 0
	.param .b64 param0;
	st.param.b64 	[param0], %rd9;
	.param .b64 param1;
	st.param.b64 	[param1], %rd2;
	.param .b32 retval0;
	call.uni (retval0), 
	vprintf, 
	(
	param0, 
	param1
	);
	ld.param.b32 	%r28, [retval0];
	} // callseq 5
	cvt.rn.f64.u32 	%fd5, %r5;
	mov.b32 	%r30, 4;
	st.local.u32 	[%rd3], %r30;
	st.local.f64 	[%rd3+8], %fd5;
	{ // callseq 6, 0
	.param .b64 param0;
	st.param.b64 	[param0], %rd9;
	.param .b64 param1;
	st.param.b64 	[param1], %rd2;
	.param .b32 retval0;
	call.uni (retval0), 
	vprintf, 
	(
	param0, 
	param1
	);
	ld.param.b32 	%r31, [retval0];
	} // callseq 6
	cvt.rn.f64.u32 	%fd6, %r6;
	mov.b32 	%r33, 5;
	st.local.u32 	[%rd3], %r33;
	st.local.f64 	[%rd3+8], %fd6;
	{ // callseq 7, 0
	.param .b64 param0;
	st.param.b64 	[param0], %rd9;
	.param .b64 param1;
	st.param.b64 	[param1], %rd2;
	.param .b32 retval0;
	call.uni (retval0), 
	vprintf, 
	(
	param0, 
	param1
	);
	ld.param.b32 	%r34, [retval0];
	} // callseq 7
	cvt.rn.f64.u32 	%fd7, %r7;
	mov.b32 	%r36, 6;
	st.local.u32 	[%rd3], %r36;
	st.local.f64 	[%rd3+8], %fd7;
	{ // callseq 8, 0
	.param .b64 param0;
	st.param.b64 	[param0], %rd9;
	.param .b64 param1;
	st.param.b64 	[param1], %rd2;
	.param .b32 retval0;
	call.uni (retval0), 
	vprintf, 
	(
	param0, 
	param1
	);
	ld.param.b32 	%r37, [retval0];
	} // callseq 8
	cvt.rn.f64.u32 	%fd8, %r8;
	mov.b32 	%r39, 7;
	st.local.u32 	[%rd3], %r39;
	st.local.f64 	[%rd3+8], %fd8;
	{ // callseq 9, 0
	.param .b64 param0;
	st.param.b64 	[param0], %rd9;
	.param .b64 param1;
	st.param.b64 	[param1], %rd2;
	.param .b32 retval0;
	call.uni (retval0), 
	vprintf, 
	(
	param0, 
	param1
	);
	ld.param.b32 	%r40, [retval0];
	} // callseq 9
$L__BB0_2:
	cvt.rn.f32.u32 	%f1, %r8;
	cvt.rn.f32.u32 	%f2, %r7;
	cvt.rn.f32.u32 	%f3, %r6;
	cvt.rn.f32.u32 	%f4, %r5;
	cvt.rn.f32.u32 	%f5, %r4;
	cvt.rn.f32.u32 	%f6, %r3;
	cvt.rn.f32.u32 	%f7, %r2;
	cvt.rn.f32.u32 	%f8, %r1;
	cvta.to.global.u64 	%rd10, %rd1;
	wmma.store.d.sync.aligned.row.m16n16k16.global.f32 	[%rd10], {%f8, %f7, %f6, %f5, %f4, %f3, %f2, %f1}, %r9;
	ret;

}


// ===== COMPILED SASS (sm_100) =====

	.target	sm_100

	.elftype	@"ET_EXEC"


//--------------------- .note.nv.tkinfo           --------------------------
	.section	.note.nv.tkinfo,"",@"SHT_NOTE"
	.sectionflags	@"SHF_NOTE_NV_TKINFO"
	.tkinfo
        /*0018*/ 	.word	0x00000002
        /*0030*/ 	.string	""
        /*0030*/ 	.string	"ptxas"
        /*0030*/ 	.string	"Cuda compilation tools, release 13.0, V13.0.88"
        /*0030*/ 	.string	"Build cuda_13.0.r13.0/compiler.36424714_0"
        /*0030*/ 	.string	"-arch sm_100 -m 64 "



//--------------------- .note.nv.cuinfo           --------------------------
	.section	.note.nv.cuinfo,"",@"SHT_NOTE"
	.sectionflags	@"SHF_NOTE_NV_CUINFO"
        /*0018*/ 	.short	0x0002
        /*001a*/ 	.short	0x0064
        /*001c*/ 	.short	0x0082
	.zero		2


//--------------------- .nv.info                  --------------------------
	.section	.nv.info,"",@"SHT_CUDA_INFO"
	.align	4


	//----- nvinfo : EIATTR_REGCOUNT
	.align		4
        /*0000*/ 	.byte	0x04, 0x2f
        /*0002*/ 	.short	(.L_4 - .L_3)
	.align		4
.L_3:
        /*0004*/ 	.word	index@(_Z27wmma_fragment_m16n16_kernelPfii)
        /*0008*/ 	.word	0x0000001e


	//----- nvinfo : EIATTR_FRAME_SIZE
	.align		4
.L_4:
        /*000c*/ 	.byte	0x04, 0x11
        /*000e*/ 	.short	(.L_6 - .L_5)
	.align		4
.L_5:
        /*0010*/ 	.word	index@(_Z27wmma_fragment_m16n16_kernelPfii)
        /*0014*/ 	.word	0x00000010


	//----- nvinfo : EIATTR_MIN_STACK_SIZE
	.align		4
.L_6:
        /*0018*/ 	.byte	0x04, 0x12
        /*001a*/ 	.short	(.L_8 - .L_7)
	.align		4
.L_7:
        /*001c*/ 	.word	index@(_Z27wmma_fragment_m16n16_kernelPfii)
        /*0020*/ 	.word	0x00000010
.L_8:


//--------------------- .nv.compat                --------------------------
	.section	.nv.compat,"",@"SHT_CUDA_COMPAT_INFO"
	.align	4
        /*0000*/ 	.byte	0x02, 0x09, 0x00, 0x00, 0x02, 0x02, 0x01, 0x00, 0x02, 0x05, 0x05, 0x00, 0x03, 0x07, 0x01, 0x01
        /*0010*/ 	.byte	0x02, 0x03, 0x00, 0x00, 0x02, 0x06, 0x01, 0x00, 0x04, 0x0b, 0x08, 0x00, 0x09, 0x00, 0x00, 0x00
        /*0020*/ 	.byte	0x00, 0x00, 0x00, 0x00


//--------------------- .nv.info._Z27wmma_fragment_m16n16_kernelPfii --------------------------
	.section	.nv.info._Z27wmma_fragment_m16n16_kernelPfii,"",@"SHT_CUDA_INFO"
	.sectionflags	@""
	.align	4


	//----- nvinfo : EIATTR_CUDA_API_VERSION
	.align		4
        /*0000*/ 	.byte	0x04, 0x37
        /*0002*/ 	.short	(.L_10 - .L_9)
.L_9:
        /*0004*/ 	.word	0x00000082


	//----- nvinfo : EIATTR_KPARAM_INFO
	.align		4
.L_10:
        /*0008*/ 	.byte	0x04, 0x17
        /*000a*/ 	.short	(.L_12 - .L_11)
.L_11:
        /*000c*/ 	.word	0x00000000
        /*0010*/ 	.short	0x0002
        /*0012*/ 	.short	0x000c
        /*0014*/ 	.byte	0x00, 0xf0, 0x11, 0x00


	//----- nvinfo : EIATTR_KPARAM_INFO
	.align		4
.L_12:
        /*0018*/ 	.byte	0x04, 0x17
        /*001a*/ 	.short	(.L_14 - .L_13)
.L_13:
        /*001c*/ 	.word	0x00000000
        /*0020*/ 	.short	0x0001
        /*0022*/ 	.short	0x0008
        /*0024*/ 	.byte	0x00, 0xf0, 0x11, 0x00


	//----- nvinfo : EIATTR_KPARAM_INFO
	.align		4
.L_14:
        /*0028*/ 	.byte	0x04, 0x17
        /*002a*/ 	.short	(.L_16 - .L_15)
.L_15:
        /*002c*/ 	.word	0x00000000
        /*0030*/ 	.short	0x0000
        /*0032*/ 	.short	0x0000
        /*0034*/ 	.byte	0x00, 0xf5, 0x21, 0x00


	//----- nvinfo : EIATTR_SPARSE_MMA_MASK
	.align		4
.L_16:
        /*0038*/ 	.byte	0x03, 0x50
        /*003a*/ 	.short	0x0000


	//----- nvinfo : EIATTR_WMMA_USED
	.align		4
        /*003c*/ 	.byte	0x01, 0x2b
	.zero		2


	//----- nvinfo : EIATTR_MAXREG_COUNT
	.align		4
        /*0040*/ 	.byte	0x03, 0x1b
        /*0042*/ 	.short	0x00ff


	//----- nvinfo : EIATTR_EXTERNS
	.align		4
        /*0044*/ 	.byte	0x04, 0x0f
        /*0046*/ 	.short	(.L_18 - .L_17)


	//   ....[0]....
	.align		4
.L_17:
        /*0048*/ 	.word	index@(vprintf)


	//----- nvinfo : EIATTR_MERCURY_ISA_VERSION
	.align		4
.L_18:
        /*004c*/ 	.byte	0x03, 0x5f
        /*004e*/ 	.short	0x0101


	//----- nvinfo : EIATTR_VRC_CTA_INIT_COUNT
	.align		4
        /*0050*/ 	.byte	0x02, 0x4a
	.zero		1
	.zero		1


	//----- nvinfo : EIATTR_SYSCALL_OFFSETS
	.align		4
        /*0054*/ 	.byte	0x04, 0x46
        /*0056*/ 	.short	(.L_20 - .L_19)


	//   ....[0]....
.L_19:
        /*0058*/ 	.word	0x000001d0


	//   ....[1]....
        /*005c*/ 	.word	0x00000280


	//   ....[2]....
        /*0060*/ 	.word	0x00000330


	//   ....[3]....
        /*0064*/ 	.word	0x000003f0


	//   ....[4]....
        /*0068*/ 	.word	0x000004b0


	//   ....[5]....
        /*006c*/ 	.word	0x00000570


	//   ....[6]....
        /*0070*/ 	.word	0x00000630


	//   ....[7]....
        /*0074*/ 	.word	0x000006f0


	//   ....[8]....
        /*0078*/ 	.word	0x000007b0


	//   ....[9]....
        /*007c*/ 	.word	0x00000870


	//----- nvinfo : EIATTR_EXIT_INSTR_OFFSETS
	.align		4
.L_20:
        /*0080*/ 	.byte	0x04, 0x1c
        /*0082*/ 	.short	(.L_22 - .L_21)


	//   ....[0]....
.L_21:
        /*0084*/ 	.word	0x00000a00


	//----- nvinfo : EIATTR_CRS_STACK_SIZE
	.align		4
.L_22:
        /*0088*/ 	.byte	0x04, 0x1e
        /*008a*/ 	.short	(.L_24 - .L_23)
.L_23:
        /*008c*/ 	.word	0x00000000


	//----- nvinfo : EIATTR_CBANK_PARAM_SIZE
	.align		4
.L_24:
        /*0090*/ 	.byte	0x03, 0x19
        /*0092*/ 	.short	0x0010


	//----- nvinfo : EIATTR_PARAM_CBANK
	.align		4
        /*0094*/ 	.byte	0x04, 0x0a
        /*0096*/ 	.short	(.L_26 - .L_25)
	.align		4
.L_25:
        /*0098*/ 	.word	index@(.nv.constant0._Z27wmma_fragment_m16n16_kernelPfii)
        /*009c*/ 	.short	0x0380
        /*009e*/ 	.short	0x0010


	//----- nvinfo : EIATTR_SW_WAR
	.align		4
.L_26:
        /*00a0*/ 	.byte	0x04, 0x36
        /*00a2*/ 	.short	(.L_28 - .L_27)
.L_27:
        /*00a4*/ 	.word	0x00000008
.L_28:


//--------------------- .nv.callgraph             --------------------------
	.section	.nv.callgraph,"",@"SHT_CUDA_CALLGRAPH"
	.align	4
	.sectionentsize	8
	.align		4
        /*0000*/ 	.word	0x00000000
	.align		4
        /*0004*/ 	.word	0xffffffff
	.align		4
        /*0008*/ 	.word	index@(_Z27wmma_fragment_m16n16_kernelPfii)
	.align		4
        /*000c*/ 	.word	index@(vprintf)
	.align		4
        /*0010*/ 	.word	0x00000000
	.align		4
        /*0014*/ 	.word	0xfffffffe
	.align		4
        /*0018*/ 	.word	0x00000000
	.align		4
        /*001c*/ 	.word	0xfffffffd
	.align		4
        /*0020*/ 	.word	0x00000000
	.align		4
        /*0024*/ 	.word	0xfffffffc


//--------------------- .nv.constant4             --------------------------
	.section	.nv.constant4,"a",@progbits
	.align	8
	.align		8
.nv.constant4:
        /*0000*/ 	.dword	vprintf
	.align		8
        /*0008*/ 	.dword	$str
	.align		8
        /*0010*/ 	.dword	$str$1
	.align		8
        /*0018*/ 	.dword	$str$2


//--------------------- .text._Z27wmma_fragment_m16n16_kernelPfii --------------------------
	.section	.text._Z27wmma_fragment_m16n16_kernelPfii,"ax",@progbits
	.align	128
        .global         _Z27wmma_fragment_m16n16_kernelPfii
        .type           _Z27wmma_fragment_m16n16_kernelPfii,@function
        .size           _Z27wmma_fragment_m16n16_kernelPfii,(.L_x_11 - _Z27wmma_fragment_m16n16_kernelPfii)
        .other          _Z27wmma_fragment_m16n16_kernelPfii,@"STO_CUDA_ENTRY STV_DEFAULT"
_Z27wmma_fragment_m16n16_kernelPfii:
.text._Z27wmma_fragment_m16n16_kernelPfii:
[----:B------:R-:W0:Y:S01]  /*0000*/  LDC R1, c[0x0][0x37c] ;  /* 0x0000df00ff017b82 */ /* 0x000e220000000800 */
[----:B------:R-:W1:Y:S07]  /*0010*/  S2R R3, SR_TID.X ;  /* 0x0000000000037919 */ /* 0x000e6e0000002100 */
[----:B------:R-:W2:Y:S01]  /*0020*/  LDC R0, c[0x0][0x38c] ;  /* 0x0000e300ff007b82 */ /* 0x000ea20000000800 */
[----:B------:R-:W3:Y:S01]  /*0030*/  LDCU UR4, c[0x0][0x2f8] ;  /* 0x00005f00ff0477ac */ /* 0x000ee20008000800 */
[----:B0-----:R-:W-:Y:S01]  /*0040*/  VIADD R1, R1, 0xfffffff0 ;  /* 0xfffffff001017836 */ /* 0x001fe20000000000 */
[----:B------:R-:W0:Y:S01]  /*0050*/  LDCU UR5, c[0x0][0x2fc] ;  /* 0x00005f80ff0577ac */ /* 0x000e220008000800 */
[----:B------:R-:W4:Y:S03]  /*0060*/  LDCU.64 UR36, c[0x0][0x358] ;  /* 0x00006b00ff2477ac */ /* 0x000f260008000a00 */
[----:B---3--:R-:W-:-:S05]  /*0070*/  IADD3 R27, P1, PT, R1, UR4, RZ ;  /* 0x00000004011b7c10 */ /* 0x008fca000ff3e0ff */
[----:B0-----:R-:W-:Y:S01]  /*0080*/  IMAD.X R25, RZ, RZ, UR5, P1 ;  /* 0x00000005ff197e24 */ /* 0x001fe200088e06ff */
[----:B-1----:R-:W-:-:S04]  /*0090*/  LOP3.LUT R3, R3, 0x1f, RZ, 0xc0, !PT ;  /* 0x0000001f03037812 */ /* 0x002fc800078ec0ff */
[C---:B--2---:R-:W-:Y:S01]  /*00a0*/  ISETP.NE.AND P0, PT, R3.reuse, R0, PT ;  /* 0x000000000300720c */ /* 0x044fe20003f05270 */
[----:B------:R-:W-:-:S04]  /*00b0*/  IMAD R26, R3, 0x64, RZ ;  /* 0x00000064031a7824 */ /* 0x000fc800078e02ff */
[C---:B------:R-:W-:Y:S01]  /*00c0*/  VIADD R24, R26.reuse, 0x1 ;  /* 0x000000011a187836 */ /* 0x040fe20000000000 */
[C---:B------:R-:W-:Y:S01]  /*00d0*/  IADD3 R23, PT, PT, R26.reuse, 0x2, RZ ;  /* 0x000000021a177810 */ /* 0x040fe20007ffe0ff */
[C---:B------:R-:W-:Y:S01]  /*00e0*/  VIADD R22, R26.reuse, 0x3 ;  /* 0x000000031a167836 */ /* 0x040fe20000000000 */
[C---:B------:R-:W-:Y:S01]  /*00f0*/  IADD3 R17, PT, PT, R26.reuse, 0x6, RZ ;  /* 0x000000061a117810 */ /* 0x040fe20007ffe0ff */
[C---:B------:R-:W-:Y:S02]  /*0100*/  VIADD R19, R26.reuse, 0x4 ;  /* 0x000000041a137836 */ /* 0x040fe40000000000 */
[C---:B------:R-:W-:Y:S02]  /*0110*/  VIADD R18, R26.reuse, 0x5 ;  /* 0x000000051a127836 */ /* 0x040fe40000000000 */
[----:B------:R-:W-:Y:S01]  /*0120*/  VIADD R16, R26, 0x7 ;  /* 0x000000071a107836 */ /* 0x000fe20000000000 */
[----:B----4-:R-:W-:Y:S06]  /*0130*/  @P0 BRA `(.L_x_0) ;  /* 0x0000000400d00947 */ /* 0x010fec0003800000 */
[----:B------:R-:W-:Y:S01]  /*0140*/  MOV R2, 0x0 ;  /* 0x0000000000027802 */ /* 0x000fe20000000f00 */
[----:B------:R0:W-:Y:S01]  /*0150*/  STL [R1], R0 ;  /* 0x0000000001007387 */ /* 0x0001e20000100800 */
[----:B------:R-:W1:Y:S01]  /*0160*/  LDCU.64 UR4, c[0x4][0x8] ;  /* 0x01000100ff0477ac */ /* 0x000e620008000a00 */
[----:B------:R-:W-:Y:S01]  /*0170*/  MOV R6, R27 ;  /* 0x0000001b00067202 */ /* 0x000fe20000000f00 */
[----:B------:R-:W-:Y:S02]  /*0180*/  IMAD.MOV.U32 R7, RZ, RZ, R25 ;  /* 0x000000ffff077224 */ /* 0x000fe400078e0019 */
[----:B------:R-:W2:Y:S01]  /*0190*/  LDC.64 R2, c[0x4][R2] ;  /* 0x0100000002027b82 */ /* 0x000ea20000000a00 */
[----:B-1----:R-:W-:Y:S02]  /*01a0*/  IMAD.U32 R4, RZ, RZ, UR4 ;  /* 0x00000004ff047e24 */ /* 0x002fe4000f8e00ff */
[----:B0-----:R-:W-:-:S07]  /*01b0*/  IMAD.U32 R5, RZ, RZ, UR5 ;  /* 0x00000005ff057e24 */ /* 0x001fce000f8e00ff */
[----:B------:R-:W-:-:S07]  /*01c0*/  LEPC R20, `(.L_x_1) ;  /* 0x000000001014794e */ /* 0x000fce0000000000 */
[----:B--2---:R-:W-:Y:S05]  /*01d0*/  CALL.ABS.NOINC R2 ;  /* 0x0000000002007343 */ /* 0x004fea0003c00000 */
.L_x_1:
[----:B------:R-:W-:Y:S01]  /*01e0*/  IMAD.MOV.U32 R0, RZ, RZ, 0x8 ;  /* 0x00000008ff007424 */ /* 0x000fe200078e00ff */
[----:B------:R-:W-:Y:S01]  /*01f0*/  MOV R2, 0x0 ;  /* 0x0000000000027802 */ /* 0x000fe20000000f00 */
[----:B------:R-:W0:Y:S01]  /*0200*/  LDCU.64 UR4, c[0x4][0x10] ;  /* 0x01000200ff0477ac */ /* 0x000e220008000a00 */
[----:B------:R-:W-:Y:S01]  /*0210*/  IMAD.MOV.U32 R6, RZ, RZ, R27 ;  /* 0x000000ffff067224 */ /* 0x000fe200078e001b */
[----:B------:R-:W-:Y:S01]  /*0220*/  MOV R7, R25 ;  /* 0x0000001900077202 */ /* 0x000fe20000000f00 */
[----:B------:R1:W-:Y:S01]  /*0230*/  STL [R1], R0 ;  /* 0x0000000001007387 */ /* 0x0003e20000100800 */
[----:B------:R1:W2:Y:S01]  /*0240*/  LDC.64 R8, c[0x4][R2] ;  /* 0x0100000002087b82 */ /* 0x0002a20000000a00 */
[----:B0-----:R-:W-:Y:S01]  /*0250*/  MOV R4, UR4 ;  /* 0x0000000400047c02 */ /* 0x001fe20008000f00 */
[----:B-1----:R-:W-:-:S07]  /*0260*/  IMAD.U32 R5, RZ, RZ, UR5 ;  /* 0x00000005ff057e24 */ /* 0x002fce000f8e00ff */
[----:B------:R-:W-:-:S07]  /*0270*/  LEPC R20, `(.L_x_2) ;  /* 0x000000001014794e */ /* 0x000fce0000000000 */
[----:B--2---:R-:W-:Y:S05]  /*0280*/  CALL.ABS.NOINC R8 ;  /* 0x0000000008007343 */ /* 0x004fea0003c00000 */
.L_x_2:
[----:B------:R-:W0:Y:S01]  /*0290*/  I2F.F64.U32 R10, R26 ;  /* 0x0000001a000a7312 */ /* 0x000e220000201800 */
[----:B------:R1:W-:Y:S01]  /*02a0*/  STL [R1], RZ ;  /* 0x000000ff01007387 */ /* 0x0003e20000100800 */
[----:B------:R1:W2:Y:S01]  /*02b0*/  LDC.64 R8, c[0x4][R2] ;  /* 0x0100000002087b82 */ /* 0x0002a20000000a00 */
[----:B------:R-:W3:Y:S01]  /*02c0*/  LDCU.64 UR4, c[0x4][0x18] ;  /* 0x01000300ff0477ac */ /* 0x000ee20008000a00 */
[----:B------:R-:W-:Y:S01]  /*02d0*/  MOV R6, R27 ;  /* 0x0000001b00067202 */ /* 0x000fe20000000f00 */
[----:B------:R-:W-:Y:S01]  /*02e0*/  IMAD.MOV.U32 R7, RZ, RZ, R25 ;  /* 0x000000ffff077224 */ /* 0x000fe200078e0019 */
[----:B0-----:R1:W-:Y:S01]  /*02f0*/  STL.64 [R1+0x8], R10 ;  /* 0x0000080a01007387 */ /* 0x0013e20000100a00 */
[----:B---3--:R-:W-:Y:S02]  /*0300*/  IMAD.U32 R4, RZ, RZ, UR4 ;  /* 0x00000004ff047e24 */ /* 0x008fe4000f8e00ff */
[----:B------:R-:W-:-:S07]  /*0310*/  IMAD.U32 R5, RZ, RZ, UR5 ;  /* 0x00000005ff057e24 */ /* 0x000fce000f8e00ff */
[----:B------:R-:W-:-:S07]  /*0320*/  LEPC R20, `(.L_x_3) ;  /* 0x000000001014794e */ /* 0x000fce0000000000 */
[----:B-12---:R-:W-:Y:S05]  /*0330*/  CALL.ABS.NOINC R8 ;  /* 0x0000000008007343 */ /* 0x006fea0003c00000 */
.L_x_3:
[----:B------:R-:W0:Y:S01]  /*0340*/  I2F.F64.U32 R10, R24 ;  /* 0x00000018000a7312 */ /* 0x000e220000201800 */
[----:B------:R-:W-:Y:S01]  /*0350*/  IMAD.MOV.U32 R0, RZ, RZ, 0x1 ;  /* 0x00000001ff007424 */ /* 0x000fe200078e00ff */
[----:B------:R1:W2:Y:S01]  /*0360*/  LDC.64 R8, c[0x4][R2] ;  /* 0x0100000002087b82 */ /* 0x0002a20000000a00 */
[----:B------:R-:W3:Y:S01]  /*0370*/  LDCU.64 UR4, c[0x4][0x18] ;  /* 0x01000300ff0477ac */ /* 0x000ee20008000a00 */
[----:B------:R-:W-:Y:S01]  /*0380*/  IMAD.MOV.U32 R6, RZ, RZ, R27 ;  /* 0x000000ffff067224 */ /* 0x000fe200078e001b */
[----:B------:R-:W-:Y:S01]  /*0390*/  MOV R7, R25 ;  /* 0x0000001900077202 */ /* 0x000fe20000000f00 */
[----:B------:R1:W-:Y:S04]  /*03a0*/  STL [R1], R0 ;  /* 0x0000000001007387 */ /* 0x0003e80000100800 */
[----:B0-----:R1:W-:Y:S01]  /*03b0*/  STL.64 [R1+0x8], R10 ;  /* 0x0000080a01007387 */ /* 0x0013e20000100a00 */
[----:B---3--:R-:W-:Y:S01]  /*03c0*/  MOV R4, UR4 ;  /* 0x0000000400047c02 */ /* 0x008fe20008000f00 */
[----:B------:R-:W-:-:S07]  /*03d0*/  IMAD.U32 R5, RZ, RZ, UR5 ;  /* 0x00000005ff057e24 */ /* 0x000fce000f8e00ff */
[----:B------:R-:W-:-:S07]  /*03e0*/  LEPC R20, `(.L_x_4) ;  /* 0x000000001014794e */ /* 0x000fce0000000000 */
[----:B-12---:R-:W-:Y:S05]  /*03f0*/  CALL.ABS.NOINC R8 ;  /* 0x0000000008007343 */ /* 0x006fea0003c00000 */
.L_x_4:
[----:B------:R-:W0:Y:S01]  /*0400*/  I2F.F64.U32 R10, R23 ;  /* 0x00000017000a7312 */ /* 0x000e220000201800 */
[----:B------:R-:W-:Y:S01]  /*0410*/  IMAD.MOV.U32 R0, RZ, RZ, 0x2 ;  /* 0x00000002ff007424 */ /* 0x000fe200078e00ff */
[----:B------:R1:W2:Y:S01]  /*0420*/  LDC.64 R8, c[0x4][R2] ;  /* 0x0100000002087b82 */ /* 0x0002a20000000a00 */
[----:B------:R-:W3:Y:S01]  /*0430*/  LDCU.64 UR4, c[0x4][0x18] ;  /* 0x01000300ff0477ac */ /* 0x000ee20008000a00 */
[----:B------:R-:W-:Y:S02]  /*0440*/  IMAD.MOV.U32 R6, RZ, RZ, R27 ;  /* 0x000000ffff067224 */ /* 0x000fe400078e001b */
[----:B------:R1:W-:Y:S01]  /*0450*/  STL [R1], R0 ;  /* 0x0000000001007387 */ /* 0x0003e20000100800 */
[----:B------:R-:W-:-:S03]  /*0460*/  IMAD.MOV.U32 R7, RZ, RZ, R25 ;  /* 0x000000ffff077224 */ /* 0x000fc600078e0019 */
[----:B0-----:R1:W-:Y:S01]  /*0470*/  STL.64 [R1+0x8], R10 ;  /* 0x0000080a01007387 */ /* 0x0013e20000100a00 */
[----:B---3--:R-:W-:Y:S01]  /*0480*/  IMAD.U32 R4, RZ, RZ, UR4 ;  /* 0x00000004ff047e24 */ /* 0x008fe2000f8e00ff */
[----:B------:R-:W-:-:S07]  /*0490*/  MOV R5, UR5 ;  /* 0x0000000500057c02 */ /* 0x000fce0008000f00 */
[----:B------:R-:W-:-:S07]  /*04a0*/  LEPC R20, `(.L_x_5) ;  /* 0x000000001014794e */ /* 0x000fce0000000000 */
[----:B-12---:R-:W-:Y:S05]  /*04b0*/  CALL.ABS.NOINC R8 ;  /* 0x0000000008007343 */ /* 0x006fea0003c00000 */
.L_x_5:
[----:B------:R-:W0:Y:S01]  /*04c0*/  I2F.F64.U32 R10, R22 ;  /* 0x00000016000a7312 */ /* 0x000e220000201800 */
[----:B------:R-:W-:Y:S01]  /*04d0*/  HFMA2 R0, -RZ, RZ, 0, 1.78813934326171875e-07 ;  /* 0x00000003ff007431 */ /* 0x000fe200000001ff */
[----:B------:R1:W2:Y:S01]  /*04e0*/  LDC.64 R8, c[0x4][R2] ;  /* 0x0100000002087b82 */ /* 0x0002a20000000a00 */
[----:B------:R-:W3:Y:S01]  /*04f0*/  LDCU.64 UR4, c[0x4][0x18] ;  /* 0x01000300ff0477ac */ /* 0x000ee20008000a00 */
[----:B------:R-:W-:Y:S01]  /*0500*/  MOV R6, R27 ;  /* 0x0000001b00067202 */ /* 0x000fe20000000f00 */
[----:B------:R-:W-:Y:S01]  /*0510*/  IMAD.MOV.U32 R7, RZ, RZ, R25 ;  /* 0x000000ffff077224 */ /* 0x000fe200078e0019 */
[----:B------:R1:W-:Y:S04]  /*0520*/  STL [R1], R0 ;  /* 0x0000000001007387 */ /* 0x0003e80000100800 */
[----:B0-----:R1:W-:Y:S01]  /*0530*/  STL.64 [R1+0x8], R10 ;  /* 0x0000080a01007387 */ /* 0x0013e20000100a00 */
[----:B---3--:R-:W-:-:S02]  /*0540*/  IMAD.U32 R4, RZ, RZ, UR4 ;  /* 0x00000004ff047e24 */ /* 0x008fc4000f8e00ff */
[----:B------:R-:W-:-:S07]  /*0550*/  IMAD.U32 R5, RZ, RZ, UR5 ;  /* 0x00000005ff057e24 */ /* 0x000fce000f8e00ff */
[----:B------:R-:W-:-:S07]  /*0560*/  LEPC R20, `(.L_x_6) ;  /* 0x000000001014794e */ /* 0x000fce0000000000 */
[----:B-12---:R-:W-:Y:S05]  /*0570*/  CALL.ABS.NOINC R8 ;  /* 0x0000000008007343 */ /* 0x006fea0003c00000 */
.L_x_6:
        /* <DEDUP_REMOVED lines=12> */
.L_x_7:
        /* <DEDUP_REMOVED lines=12> */
.L_x_8:
[----:B------:R-:W0:Y:S01]  /*0700*/  I2F.F64.U32 R10, R17 ;  /* 0x00000011000a7312 */ /* 0x000e220000201800 */
[----:B------:R-:W-:Y:S01]  /*0710*/  HFMA2 R0, -RZ, RZ, 0, 3.5762786865234375e-07 ;  /* 0x00000006ff007431 */ /* 0x000fe200000001ff */
        /* <DEDUP_REMOVED lines=10> */
.L_x_9:
[----:B------:R-:W0:Y:S01]  /*07c0*/  I2F.F64.U32 R8, R16 ;  /* 0x0000001000087312 */ /* 0x000e220000201800 */
[----:B------:R-:W-:Y:S01]  /*07d0*/  IMAD.MOV.U32 R0, RZ, RZ, 0x7 ;  /* 0x00000007ff007424 */ /* 0x000fe200078e00ff */
[----:B------:R-:W1:Y:S01]  /*07e0*/  LDC.64 R2, c[0x4][R2] ;  /* 0x0100000002027b82 */ /* 0x000e620000000a00 */
[----:B------:R-:W2:Y:S01]  /*07f0*/  LDCU.64 UR4, c[0x4][0x18] ;  /* 0x01000300ff0477ac */ /* 0x000ea20008000a00 */
[----:B------:R-:W-:Y:S01]  /*0800*/  IMAD.MOV.U32 R6, RZ, RZ, R27 ;  /* 0x000000ffff067224 */ /* 0x000fe200078e001b */
[----:B------:R-:W-:Y:S01]  /*0810*/  MOV R7, R25 ;  /* 0x0000001900077202 */ /* 0x000fe20000000f00 */
[----:B------:R3:W-:Y:S04]  /*0820*/  STL [R1], R0 ;  /* 0x0000000001007387 */ /* 0x0007e80000100800 */
[----:B0-----:R3:W-:Y:S01]  /*0830*/  STL.64 [R1+0x8], R8 ;  /* 0x0000080801007387 */ /* 0x0017e20000100a00 */
[----:B--2---:R-:W-:Y:S01]  /*0840*/  MOV R4, UR4 ;  /* 0x0000000400047c02 */ /* 0x004fe20008000f00 */
[----:B------:R-:W-:-:S07]  /*0850*/  IMAD.U32 R5, RZ, RZ, UR5 ;  /* 0x00000005ff057e24 */ /* 0x000fce000f8e00ff */
[----:B------:R-:W-:-:S07]  /*0860*/  LEPC R20, `(.L_x_0) ;  /* 0x000000001014794e */ /* 0x000fce0000000000 */
[----:B-1-3--:R-:W-:Y:S05]  /*0870*/  CALL.ABS.NOINC R2 ;  /* 0x0000000002007343 */ /* 0x00afea0003c00000 */
.L_x_0:
[----:B------:R-:W0:Y:S01]  /*0880*/  S2R R2, SR_LANEID ;  /* 0x0000000000027919 */ /* 0x000e220000000000 */
[----:B------:R-:W1:Y:S01]  /*0890*/  LDC R13, c[0x0][0x388] ;  /* 0x0000e200ff0d7b82 */ /* 0x000e620000000800 */
[----:B------:R-:W-:Y:S05]  /*08a0*/  WARPSYNC.ALL ;  /* 0x0000000000007948 */ /* 0x000fea0003800000 */
[----:B------:R-:W2:Y:S01]  /*08b0*/  LDCU.64 UR4, c[0x0][0x380] ;  /* 0x00007000ff0477ac */ /* 0x000ea20008000a00 */
[----:B------:R-:W-:Y:S01]  /*08c0*/  IMAD.MOV.U32 R3, RZ, RZ, RZ ;  /* 0x000000ffff037224 */ /* 0x000fe200078e00ff */
[----:B------:R-:W-:Y:S02]  /*08d0*/  I2FP.F32.U32 R27, R24 ;  /* 0x00000018001b7245 */ /* 0x000fe40000201000 */
[----:B------:R-:W-:-:S02]  /*08e0*/  I2FP.F32.U32 R26, R26 ;  /* 0x0000001a001a7245 */ /* 0x000fc40000201000 */
[----:B------:R-:W-:Y:S02]  /*08f0*/  I2FP.F32.U32 R11, R22 ;  /* 0x00000016000b7245 */ /* 0x000fe40000201000 */
[----:B------:R-:W-:Y:S02]  /*0900*/  I2FP.F32.U32 R10, R23 ;  /* 0x00000017000a7245 */ /* 0x000fe40000201000 */
[----:B------:R-:W-:Y:S02]  /*0910*/  I2FP.F32.U32 R9, R18 ;  /* 0x0000001200097245 */ /* 0x000fe40000201000 */
[----:B------:R-:W-:Y:S02]  /*0920*/  I2FP.F32.U32 R8, R19 ;  /* 0x0000001300087245 */ /* 0x000fe40000201000 */
[----:B------:R-:W-:Y:S02]  /*0930*/  I2FP.F32.U32 R5, R16 ;  /* 0x0000001000057245 */ /* 0x000fe40000201000 */
[----:B------:R-:W-:-:S02]  /*0940*/  I2FP.F32.U32 R4, R17 ;  /* 0x0000001100047245 */ /* 0x000fc40000201000 */
[----:B-1----:R-:W-:Y:S02]  /*0950*/  SHF.R.U32.HI R13, RZ, 0x1, R13 ;  /* 0x00000001ff0d7819 */ /* 0x002fe4000001160d */
[----:B0-----:R-:W-:Y:S02]  /*0960*/  SHF.R.U32.HI R7, RZ, 0x2, R2 ;  /* 0x00000002ff077819 */ /* 0x001fe40000011602 */
[----:B------:R-:W-:-:S05]  /*0970*/  LOP3.LUT R2, R2, 0x3, RZ, 0xc0, !PT ;  /* 0x0000000302027812 */ /* 0x000fca00078ec0ff */
[----:B------:R-:W-:-:S03]  /*0980*/  IMAD.WIDE.U32 R6, R7, R13, R2 ;  /* 0x0000000d07067225 */ /* 0x000fc600078e0002 */
[----:B--2---:R-:W-:-:S04]  /*0990*/  LEA R2, P0, R6, UR4, 0x3 ;  /* 0x0000000406027c11 */ /* 0x004fc8000f8018ff */
[----:B------:R-:W-:-:S03]  /*09a0*/  LEA.HI.X R3, R6, UR5, R7, 0x3, P0 ;  /* 0x0000000506037c11 */ /* 0x000fc600080f1c07 */
[----:B------:R-:W-:Y:S02]  /*09b0*/  IMAD.WIDE.U32 R6, R13, 0x40, R2 ;  /* 0x000000400d067825 */ /* 0x000fe400078e0002 */
[----:B------:R-:W-:Y:S04]  /*09c0*/  STG.E.64 desc[UR36][R2.64], R26 ;  /* 0x0000001a02007986 */ /* 0x000fe8000c101b24 */
[----:B------:R-:W-:Y:S04]  /*09d0*/  STG.E.64 desc[UR36][R6.64], R10 ;  /* 0x0000000a06007986 */ /* 0x000fe8000c101b24 */
[----:B------:R-:W-:Y:S04]  /*09e0*/  STG.E.64 desc[UR36][R2.64+0x20], R8 ;  /* 0x0000200802007986 */ /* 0x000fe8000c101b24 */
[----:B------:R-:W-:Y:S01]  /*09f0*/  STG.E.64 desc[UR36][R6.64+0x20], R4 ;  /* 0x0000200406007986 */ /* 0x000fe2000c101b24 */
[----:B------:R-:W-:Y:S05]  /*0a00*/  EXIT ;  /* 0x000000000000794d */ /* 0x000fea0003800000 */
.L_x_10:
[----:B------:R-:W-:-:S00]  /*0a10*/  BRA `(.L_x_10) ;  /* 0xfffffffc00fc7947 */ /* 0x000fc0000383ffff */
[----:B------:R-:W-:-:S00]  /*0a20*/  NOP ;  /* 0x0000000000007918 */ /* 0x000fc00000000000 */
        /* <DEDUP_REMOVED lines=13> */
.L_x_11:


//--------------------- .nv.global.init           --------------------------
	.section	.nv.global.init,"aw",@progbits
.nv.global.init:
	.type		$str$1,@object
	.size		$str$1,($str$2 - $str$1)
$str$1:
        /*0000*/ 	.byte	0x6e, 0x75, 0x6d, 0x5f, 0x65, 0x6c, 0x65, 0x6d, 0x65, 0x6e, 0x74, 0x73, 0x20, 0x3d, 0x20, 0x25
        /*0010*/ 	.byte	0x64, 0x0a, 0x00
	.type		$str$2,@object
	.size		$str$2,($str - $str$2)
$str$2:
        /*0013*/ 	.byte	0x20, 0x20, 0x66, 0x72, 0x61, 0x67, 0x5f, 0x69, 0x64, 0x78, 0x20, 0x25, 0x32, 0x64, 0x20, 0x2d
        /*0023*/ 	.byte	0x3e, 0x20, 0x63, 0x6f, 0x64, 0x65, 0x20, 0x25, 0x2e, 0x31, 0x66, 0x0a, 0x00
	.type		$str,@object
	.size		$str,(.L_0 - $str)
$str:
        /*0030*/ 	.byte	0x3d, 0x3d, 0x3d, 0x20, 0x5b, 0x6c, 0x61, 0x6e, 0x65, 0x20, 0x25, 0x64, 0x5d, 0x20, 0x66, 0x72
        /*0040*/ 	.byte	0x61, 0x67, 0x6d, 0x65, 0x6e, 0x74, 0x20, 0x64, 0x75, 0x6d, 0x70, 0x20, 0x28, 0x6d, 0x31, 0x36
        /*0050*/ 	.byte	0x6e, 0x31, 0x36, 0x6b, 0x31, 0x36, 0x2c, 0x20, 0x61, 0x63, 0x63, 0x75, 0x6d, 0x75, 0x6c, 0x61
        /*0060*/ 	.byte	0x74, 0x6f, 0x72, 0x29, 0x20, 0x3d, 0x3d, 0x3d, 0x0a, 0x00
.L_0:


//--------------------- .nv.shared.reserved.0     --------------------------
	.section	.nv.shared.reserved.0,"aw",@nobits
	.weak		__nv_reservedSMEM_offset_0_alias
	.size		__nv_reservedSMEM_offset_0_alias, 0, 64
	.other		__nv_reservedSMEM_offset_0_alias,@"STO_CUDA_RESERVED_SHARED STV_DEFAULT"
__nv_reservedSMEM_offset_0_alias:
	.zero		0
	.zero		64


//--------------------- .nv.constant0._Z27wmma_fragment_m16n16_kernelPfii --------------------------
	.section	.nv.constant0._Z27wmma_fragment_m16n16_kernelPfii,"a",@progbits
	.sectionflags	@""
	.align	4
.nv.constant0._Z27wmma_fragment_m16n16_kernelPfii:
	.zero		912


//--------------------- SYMBOLS --------------------------

	.type		.nv.reservedSmem.offset0,@object
	.size		.nv.reservedSmem.offset0,0x4
	.type		vprintf,@function
